//
// Generated by NVIDIA NVVM Compiler
//
// Compiler Build ID: CL-36424714
// Cuda compilation tools, release 13.0, V13.0.88
// Based on NVVM 20.0.0
//

.version 9.0
.target sm_100
.address_size 64

	// .globl	_Z11chaseKernelPPmi

.visible .entry _Z11chaseKernelPPmi(
	.param .u64 .ptr .align 1 _Z11chaseKernelPPmi_param_0,
	.param .u32 _Z11chaseKernelPPmi_param_1
)
{
	.reg .b32 	%r<7>;
	.reg .b64 	%rd<207>;

	ld.param.u64 	%rd1, [_Z11chaseKernelPPmi_param_0];
	ld.param.u32 	%r1, [_Z11chaseKernelPPmi_param_1];
	cvta.to.global.u64 	%rd2, %rd1;
	mov.u32 	%r2, %tid.x;
	mov.u32 	%r3, %ctaid.x;
	mov.u32 	%r4, %ntid.x;
	mad.lo.s32 	%r5, %r3, %r4, %r2;
	rem.u32 	%r6, %r5, %r1;
	mul.wide.s32 	%rd3, %r6, 8;
	add.s64 	%rd4, %rd2, %rd3;
	ld.global.nc.u64 	%rd5, [%rd4];
	cvta.to.global.u64 	%rd6, %rd5;
	ld.volatile.global.u64 	%rd7, [%rd6];
	ld.volatile.u64 	%rd8, [%rd7];
	ld.volatile.u64 	%rd9, [%rd8];
	ld.volatile.u64 	%rd10, [%rd9];
	ld.volatile.u64 	%rd11, [%rd10];
	ld.volatile.u64 	%rd12, [%rd11];
	ld.volatile.u64 	%rd13, [%rd12];
	ld.volatile.u64 	%rd14, [%rd13];
	ld.volatile.u64 	%rd15, [%rd14];
	ld.volatile.u64 	%rd16, [%rd15];
	ld.volatile.u64 	%rd17, [%rd16];
	ld.volatile.u64 	%rd18, [%rd17];
	ld.volatile.u64 	%rd19, [%rd18];
	ld.volatile.u64 	%rd20, [%rd19];
	ld.volatile.u64 	%rd21, [%rd20];
	ld.volatile.u64 	%rd22, [%rd21];
	ld.volatile.u64 	%rd23, [%rd22];
	ld.volatile.u64 	%rd24, [%rd23];
	ld.volatile.u64 	%rd25, [%rd24];
	ld.volatile.u64 	%rd26, [%rd25];
	ld.volatile.u64 	%rd27, [%rd26];
	ld.volatile.u64 	%rd28, [%rd27];
	ld.volatile.u64 	%rd29, [%rd28];
	ld.volatile.u64 	%rd30, [%rd29];
	ld.volatile.u64 	%rd31, [%rd30];
	ld.volatile.u64 	%rd32, [%rd31];
	ld.volatile.u64 	%rd33, [%rd32];
	ld.volatile.u64 	%rd34, [%rd33];
	ld.volatile.u64 	%rd35, [%rd34];
	ld.volatile.u64 	%rd36, [%rd35];
	ld.volatile.u64 	%rd37, [%rd36];
	ld.volatile.u64 	%rd38, [%rd37];
	ld.volatile.u64 	%rd39, [%rd38];
	ld.volatile.u64 	%rd40, [%rd39];
	ld.volatile.u64 	%rd41, [%rd40];
	ld.volatile.u64 	%rd42, [%rd41];
	ld.volatile.u64 	%rd43, [%rd42];
	ld.volatile.u64 	%rd44, [%rd43];
	ld.volatile.u64 	%rd45, [%rd44];
	ld.volatile.u64 	%rd46, [%rd45];
	ld.volatile.u64 	%rd47, [%rd46];
	ld.volatile.u64 	%rd48, [%rd47];
	ld.volatile.u64 	%rd49, [%rd48];
	ld.volatile.u64 	%rd50, [%rd49];
	ld.volatile.u64 	%rd51, [%rd50];
	ld.volatile.u64 	%rd52, [%rd51];
	ld.volatile.u64 	%rd53, [%rd52];
	ld.volatile.u64 	%rd54, [%rd53];
	ld.volatile.u64 	%rd55, [%rd54];
	ld.volatile.u64 	%rd56, [%rd55];
	ld.volatile.u64 	%rd57, [%rd56];
	ld.volatile.u64 	%rd58, [%rd57];
	ld.volatile.u64 	%rd59, [%rd58];
	ld.volatile.u64 	%rd60, [%rd59];
	ld.volatile.u64 	%rd61, [%rd60];
	ld.volatile.u64 	%rd62, [%rd61];
	ld.volatile.u64 	%rd63, [%rd62];
	ld.volatile.u64 	%rd64, [%rd63];
	ld.volatile.u64 	%rd65, [%rd64];
	ld.volatile.u64 	%rd66, [%rd65];
	ld.volatile.u64 	%rd67, [%rd66];
	ld.volatile.u64 	%rd68, [%rd67];
	ld.volatile.u64 	%rd69, [%rd68];
	ld.volatile.u64 	%rd70, [%rd69];
	ld.volatile.u64 	%rd71, [%rd70];
	ld.volatile.u64 	%rd72, [%rd71];
	ld.volatile.u64 	%rd73, [%rd72];
	ld.volatile.u64 	%rd74, [%rd73];
	ld.volatile.u64 	%rd75, [%rd74];
	ld.volatile.u64 	%rd76, [%rd75];
	ld.volatile.u64 	%rd77, [%rd76];
	ld.volatile.u64 	%rd78, [%rd77];
	ld.volatile.u64 	%rd79, [%rd78];
	ld.volatile.u64 	%rd80, [%rd79];
	ld.volatile.u64 	%rd81, [%rd80];
	ld.volatile.u64 	%rd82, [%rd81];
	ld.volatile.u64 	%rd83, [%rd82];
	ld.volatile.u64 	%rd84, [%rd83];
	ld.volatile.u64 	%rd85, [%rd84];
	ld.volatile.u64 	%rd86, [%rd85];
	ld.volatile.u64 	%rd87, [%rd86];
	ld.volatile.u64 	%rd88, [%rd87];
	ld.volatile.u64 	%rd89, [%rd88];
	ld.volatile.u64 	%rd90, [%rd89];
	ld.volatile.u64 	%rd91, [%rd90];
	ld.volatile.u64 	%rd92, [%rd91];
	ld.volatile.u64 	%rd93, [%rd92];
	ld.volatile.u64 	%rd94, [%rd93];
	ld.volatile.u64 	%rd95, [%rd94];
	ld.volatile.u64 	%rd96, [%rd95];
	ld.volatile.u64 	%rd97, [%rd96];
	ld.volatile.u64 	%rd98, [%rd97];
	ld.volatile.u64 	%rd99, [%rd98];
	ld.volatile.u64 	%rd100, [%rd99];
	ld.volatile.u64 	%rd101, [%rd100];
	ld.volatile.u64 	%rd102, [%rd101];
	ld.volatile.u64 	%rd103, [%rd102];
	ld.volatile.u64 	%rd104, [%rd103];
	ld.volatile.u64 	%rd105, [%rd104];
	ld.volatile.u64 	%rd106, [%rd105];
	ld.volatile.u64 	%rd107, [%rd106];
	ld.volatile.u64 	%rd108, [%rd107];
	ld.volatile.u64 	%rd109, [%rd108];
	ld.volatile.u64 	%rd110, [%rd109];
	ld.volatile.u64 	%rd111, [%rd110];
	ld.volatile.u64 	%rd112, [%rd111];
	ld.volatile.u64 	%rd113, [%rd112];
	ld.volatile.u64 	%rd114, [%rd113];
	ld.volatile.u64 	%rd115, [%rd114];
	ld.volatile.u64 	%rd116, [%rd115];
	ld.volatile.u64 	%rd117, [%rd116];
	ld.volatile.u64 	%rd118, [%rd117];
	ld.volatile.u64 	%rd119, [%rd118];
	ld.volatile.u64 	%rd120, [%rd119];
	ld.volatile.u64 	%rd121, [%rd120];
	ld.volatile.u64 	%rd122, [%rd121];
	ld.volatile.u64 	%rd123, [%rd122];
	ld.volatile.u64 	%rd124, [%rd123];
	ld.volatile.u64 	%rd125, [%rd124];
	ld.volatile.u64 	%rd126, [%rd125];
	ld.volatile.u64 	%rd127, [%rd126];
	ld.volatile.u64 	%rd128, [%rd127];
	ld.volatile.u64 	%rd129, [%rd128];
	ld.volatile.u64 	%rd130, [%rd129];
	ld.volatile.u64 	%rd131, [%rd130];
	ld.volatile.u64 	%rd132, [%rd131];
	ld.volatile.u64 	%rd133, [%rd132];
	ld.volatile.u64 	%rd134, [%rd133];
	ld.volatile.u64 	%rd135, [%rd134];
	ld.volatile.u64 	%rd136, [%rd135];
	ld.volatile.u64 	%rd137, [%rd136];
	ld.volatile.u64 	%rd138, [%rd137];
	ld.volatile.u64 	%rd139, [%rd138];
	ld.volatile.u64 	%rd140, [%rd139];
	ld.volatile.u64 	%rd141, [%rd140];
	ld.volatile.u64 	%rd142, [%rd141];
	ld.volatile.u64 	%rd143, [%rd142];
	ld.volatile.u64 	%rd144, [%rd143];
	ld.volatile.u64 	%rd145, [%rd144];
	ld.volatile.u64 	%rd146, [%rd145];
	ld.volatile.u64 	%rd147, [%rd146];
	ld.volatile.u64 	%rd148, [%rd147];
	ld.volatile.u64 	%rd149, [%rd148];
	ld.volatile.u64 	%rd150, [%rd149];
	ld.volatile.u64 	%rd151, [%rd150];
	ld.volatile.u64 	%rd152, [%rd151];
	ld.volatile.u64 	%rd153, [%rd152];
	ld.volatile.u64 	%rd154, [%rd153];
	ld.volatile.u64 	%rd155, [%rd154];
	ld.volatile.u64 	%rd156, [%rd155];
	ld.volatile.u64 	%rd157, [%rd156];
	ld.volatile.u64 	%rd158, [%rd157];
	ld.volatile.u64 	%rd159, [%rd158];
	ld.volatile.u64 	%rd160, [%rd159];
	ld.volatile.u64 	%rd161, [%rd160];
	ld.volatile.u64 	%rd162, [%rd161];
	ld.volatile.u64 	%rd163, [%rd162];
	ld.volatile.u64 	%rd164, [%rd163];
	ld.volatile.u64 	%rd165, [%rd164];
	ld.volatile.u64 	%rd166, [%rd165];
	ld.volatile.u64 	%rd167, [%rd166];
	ld.volatile.u64 	%rd168, [%rd167];
	ld.volatile.u64 	%rd169, [%rd168];
	ld.volatile.u64 	%rd170, [%rd169];
	ld.volatile.u64 	%rd171, [%rd170];
	ld.volatile.u64 	%rd172, [%rd171];
	ld.volatile.u64 	%rd173, [%rd172];
	ld.volatile.u64 	%rd174, [%rd173];
	ld.volatile.u64 	%rd175, [%rd174];
	ld.volatile.u64 	%rd176, [%rd175];
	ld.volatile.u64 	%rd177, [%rd176];
	ld.volatile.u64 	%rd178, [%rd177];
	ld.volatile.u64 	%rd179, [%rd178];
	ld.volatile.u64 	%rd180, [%rd179];
	ld.volatile.u64 	%rd181, [%rd180];
	ld.volatile.u64 	%rd182, [%rd181];
	ld.volatile.u64 	%rd183, [%rd182];
	ld.volatile.u64 	%rd184, [%rd183];
	ld.volatile.u64 	%rd185, [%rd184];
	ld.volatile.u64 	%rd186, [%rd185];
	ld.volatile.u64 	%rd187, [%rd186];
	ld.volatile.u64 	%rd188, [%rd187];
	ld.volatile.u64 	%rd189, [%rd188];
	ld.volatile.u64 	%rd190, [%rd189];
	ld.volatile.u64 	%rd191, [%rd190];
	ld.volatile.u64 	%rd192, [%rd191];
	ld.volatile.u64 	%rd193, [%rd192];
	ld.volatile.u64 	%rd194, [%rd193];
	ld.volatile.u64 	%rd195, [%rd194];
	ld.volatile.u64 	%rd196, [%rd195];
	ld.volatile.u64 	%rd197, [%rd196];
	ld.volatile.u64 	%rd198, [%rd197];
	ld.volatile.u64 	%rd199, [%rd198];
	ld.volatile.u64 	%rd200, [%rd199];
	ld.volatile.u64 	%rd201, [%rd200];
	ld.volatile.u64 	%rd202, [%rd201];
	ld.volatile.u64 	%rd203, [%rd202];
	ld.volatile.u64 	%rd204, [%rd203];
	ld.volatile.u64 	%rd205, [%rd204];
	ld.volatile.u64 	%rd206, [%rd205];
	ret;

}


// ===== COMPILED SASS (sm_100) =====

	.target	sm_100

	.elftype	@"ET_EXEC"


//--------------------- .note.nv.tkinfo           --------------------------
	.section	.note.nv.tkinfo,"",@"SHT_NOTE"
	.sectionflags	@"SHF_NOTE_NV_TKINFO"
	.tkinfo
        /*0018*/ 	.word	0x00000002
        /*0030*/ 	.string	""
        /*0030*/ 	.string	"ptxas"
        /*0030*/ 	.string	"Cuda compilation tools, release 13.0, V13.0.88"
        /*0030*/ 	.string	"Build cuda_13.0.r13.0/compiler.36424714_0"
        /*0030*/ 	.string	"-arch sm_100 -m 64 "



//--------------------- .note.nv.cuinfo           --------------------------
	.section	.note.nv.cuinfo,"",@"SHT_NOTE"
	.sectionflags	@"SHF_NOTE_NV_CUINFO"
        /*0018*/ 	.short	0x0002
        /*001a*/ 	.short	0x0064
        /*001c*/ 	.short	0x0082
	.zero		2


//--------------------- .nv.info                  --------------------------
	.section	.nv.info,"",@"SHT_CUDA_INFO"
	.align	4


	//----- nvinfo : EIATTR_REGCOUNT
	.align		4
        /*0000*/ 	.byte	0x04, 0x2f
        /*0002*/ 	.short	(.L_1 - .L_0)
	.align		4
.L_0:
        /*0004*/ 	.word	index@(_Z11chaseKernelPPmi)
        /*0008*/ 	.word	0x00000012


	//----- nvinfo : EIATTR_FRAME_SIZE
	.align		4
.L_1:
        /*000c*/ 	.byte	0x04, 0x11
        /*000e*/ 	.short	(.L_3 - .L_2)
	.align		4
.L_2:
        /*0010*/ 	.word	index@(_Z11chaseKernelPPmi)
        /*0014*/ 	.word	0x00000000


	//----- nvinfo : EIATTR_MIN_STACK_SIZE
	.align		4
.L_3:
        /*0018*/ 	.byte	0x04, 0x12
        /*001a*/ 	.short	(.L_5 - .L_4)
	.align		4
.L_4:
        /*001c*/ 	.word	index@(_Z11chaseKernelPPmi)
        /*0020*/ 	.word	0x00000000
.L_5:


//--------------------- .nv.compat                --------------------------
	.section	.nv.compat,"",@"SHT_CUDA_COMPAT_INFO"
	.align	4
        /*0000*/ 	.byte	0x02, 0x09, 0x00, 0x00, 0x02, 0x02, 0x01, 0x00, 0x02, 0x05, 0x05, 0x00, 0x03, 0x07, 0x01, 0x01
        /*0010*/ 	.byte	0x02, 0x03, 0x00, 0x00, 0x02, 0x06, 0x01, 0x00, 0x04, 0x0b, 0x08, 0x00, 0x09, 0x00, 0x00, 0x00
        /*0020*/ 	.byte	0x00, 0x00, 0x00, 0x00


//--------------------- .nv.info._Z11chaseKernelPPmi --------------------------
	.section	.nv.info._Z11chaseKernelPPmi,"",@"SHT_CUDA_INFO"
	.sectionflags	@""
	.align	4


	//----- nvinfo : EIATTR_CUDA_API_VERSION
	.align		4
        /*0000*/ 	.byte	0x04, 0x37
        /*0002*/ 	.short	(.L_7 - .L_6)
.L_6:
        /*0004*/ 	.word	0x00000082


	//----- nvinfo : EIATTR_KPARAM_INFO
	.align		4
.L_7:
        /*0008*/ 	.byte	0x04, 0x17
        /*000a*/ 	.short	(.L_9 - .L_8)
.L_8:
        /*000c*/ 	.word	0x00000000
        /*0010*/ 	.short	0x0001
        /*0012*/ 	.short	0x0008
        /*0014*/ 	.byte	0x00, 0xf0, 0x11, 0x00


	//----- nvinfo : EIATTR_KPARAM_INFO
	.align		4
.L_9:
        /*0018*/ 	.byte	0x04, 0x17
        /*001a*/ 	.short	(.L_11 - .L_10)
.L_10:
        /*001c*/ 	.word	0x00000000
        /*0020*/ 	.short	0x0000
        /*0022*/ 	.short	0x0000
        /*0024*/ 	.byte	0x00, 0xf5, 0x21, 0x00


	//----- nvinfo : EIATTR_SPARSE_MMA_MASK
	.align		4
.L_11:
        /*0028*/ 	.byte	0x03, 0x50
        /*002a*/ 	.short	0x0000


	//----- nvinfo : EIATTR_MAXREG_COUNT
	.align		4
        /*002c*/ 	.byte	0x03, 0x1b
        /*002e*/ 	.short	0x00ff


	//----- nvinfo : EIATTR_MERCURY_ISA_VERSION
	.align		4
        /*0030*/ 	.byte	0x03, 0x5f
        /*0032*/ 	.short	0x0101


	//----- nvinfo : EIATTR_VRC_CTA_INIT_COUNT
	.align		4
        /*0034*/ 	.byte	0x02, 0x4a
	.zero		1
	.zero		1


	//----- nvinfo : EIATTR_EXIT_INSTR_OFFSETS
	.align		4
        /*0038*/ 	.byte	0x04, 0x1c
        /*003a*/ 	.short	(.L_13 - .L_12)


	//   ....[0]....
.L_12:
        /*003c*/ 	.word	0x00000e30


	//----- nvinfo : EIATTR_CBANK_PARAM_SIZE
	.align		4
.L_13:
        /*0040*/ 	.byte	0x03, 0x19
        /*0042*/ 	.short	0x000c


	//----- nvinfo : EIATTR_PARAM_CBANK
	.align		4
        /*0044*/ 	.byte	0x04, 0x0a
        /*0046*/ 	.short	(.L_15 - .L_14)
	.align		4
.L_14:
        /*0048*/ 	.word	index@(.nv.constant0._Z11chaseKernelPPmi)
        /*004c*/ 	.short	0x0380
        /*004e*/ 	.short	0x000c


	//----- nvinfo : EIATTR_SW_WAR
	.align		4
.L_15:
        /*0050*/ 	.byte	0x04, 0x36
        /*0052*/ 	.short	(.L_17 - .L_16)
.L_16:
        /*0054*/ 	.word	0x00000008
.L_17:


//--------------------- .nv.callgraph             --------------------------
	.section	.nv.callgraph,"",@"SHT_CUDA_CALLGRAPH"
	.align	4
	.sectionentsize	8
	.align		4
        /*0000*/ 	.word	0x00000000
	.align		4
        /*0004*/ 	.word	0xffffffff
	.align		4
        /*0008*/ 	.word	0x00000000
	.align		4
        /*000c*/ 	.word	0xfffffffe
	.align		4
        /*0010*/ 	.word	0x00000000
	.align		4
        /*0014*/ 	.word	0xfffffffd
	.align		4
        /*0018*/ 	.word	0x00000000
	.align		4
        /*001c*/ 	.word	0xfffffffc


//--------------------- .text._Z11chaseKernelPPmi --------------------------
	.section	.text._Z11chaseKernelPPmi,"ax",@progbits
	.align	128
        .global         _Z11chaseKernelPPmi
        .type           _Z11chaseKernelPPmi,@function
        .size           _Z11chaseKernelPPmi,(.L_x_1 - _Z11chaseKernelPPmi)
        .other          _Z11chaseKernelPPmi,@"STO_CUDA_ENTRY STV_DEFAULT"
_Z11chaseKernelPPmi:
.text._Z11chaseKernelPPmi:
[----:B------:R-:W-:Y:S01]  /*0000*/  LDC R1, c[0x0][0x37c] ;  /* 0x0000df00ff017b82 */ /* 0x000fe20000000800 */
[----:B------:R-:W0:Y:S01]  /*0010*/  LDCU UR6, c[0x0][0x388] ;  /* 0x00007100ff0677ac */ /* 0x000e220008000800 */
[----:B------:R-:W1:Y:S06]  /*0020*/  S2R R4, SR_TID.X ;  /* 0x0000000000047919 */ /* 0x000e6c0000002100 */
[----:B------:R-:W1:Y:S08]  /*0030*/  S2UR UR4, SR_CTAID.X ;  /* 0x00000000000479c3 */ /* 0x000e700000002500 */
[----:B------:R-:W1:Y:S01]  /*0040*/  LDC R5, c[0x0][0x360] ;  /* 0x0000d800ff057b82 */ /* 0x000e620000000800 */
[----:B0-----:R-:W0:Y:S01]  /*0050*/  I2F.U32.RP R0, UR6 ;  /* 0x0000000600007d06 */ /* 0x001e220008209000 */
[----:B------:R-:W-:-:S07]  /*0060*/  ISETP.NE.U32.AND P1, PT, RZ, UR6, PT ;  /* 0x00000006ff007c0c */ /* 0x000fce000bf25070 */
[----:B0-----:R-:W0:Y:S02]  /*0070*/  MUFU.RCP R0, R0 ;  /* 0x0000000000007308 */ /* 0x001e240000001000 */
[----:B0-----:R-:W-:Y:S01]  /*0080*/  IADD3 R2, PT, PT, R0, 0xffffffe, RZ ;  /* 0x0ffffffe00027810 */ /* 0x001fe20007ffe0ff */
[----:B-1----:R-:W-:Y:S01]  /*0090*/  IMAD R0, R5, UR4, R4 ;  /* 0x0000000405007c24 */ /* 0x002fe2000f8e0204 */
[----:B------:R-:W0:Y:S04]  /*00a0*/  LDCU.64 UR4, c[0x0][0x358] ;  /* 0x00006b00ff0477ac */ /* 0x000e280008000a00 */
[----:B------:R1:W2:Y:S02]  /*00b0*/  F2I.FTZ.U32.TRUNC.NTZ R3, R2 ;  /* 0x0000000200037305 */ /* 0x0002a4000021f000 */
[----:B-1----:R-:W-:Y:S01]  /*00c0*/  HFMA2 R2, -RZ, RZ, 0, 0 ;  /* 0x00000000ff027431 */ /* 0x002fe200000001ff */
[----:B--2---:R-:W-:-:S05]  /*00d0*/  IADD3 R7, PT, PT, RZ, -R3, RZ ;  /* 0x80000003ff077210 */ /* 0x004fca0007ffe0ff */
[----:B------:R-:W-:-:S04]  /*00e0*/  IMAD R7, R7, UR6, RZ ;  /* 0x0000000607077c24 */ /* 0x000fc8000f8e02ff */
[----:B------:R-:W-:-:S06]  /*00f0*/  IMAD.HI.U32 R3, R3, R7, R2 ;  /* 0x0000000703037227 */ /* 0x000fcc00078e0002 */
[----:B------:R-:W-:-:S04]  /*0100*/  IMAD.HI.U32 R3, R3, R0, RZ ;  /* 0x0000000003037227 */ /* 0x000fc800078e00ff */
[----:B------:R-:W-:-:S04]  /*0110*/  IMAD.MOV R3, RZ, RZ, -R3 ;  /* 0x000000ffff037224 */ /* 0x000fc800078e0a03 */
[----:B------:R-:W-:Y:S02]  /*0120*/  IMAD R5, R3, UR6, R0 ;  /* 0x0000000603057c24 */ /* 0x000fe4000f8e0200 */
[----:B------:R-:W1:Y:S03]  /*0130*/  LDC.64 R2, c[0x0][0x380] ;  /* 0x0000e000ff027b82 */ /* 0x000e660000000a00 */
[----:B------:R-:W-:-:S13]  /*0140*/  ISETP.GE.U32.AND P0, PT, R5, UR6, PT ;  /* 0x0000000605007c0c */ /* 0x000fda000bf06070 */
[----:B------:R-:W-:-:S04]  /*0150*/  @P0 IADD3 R5, PT, PT, R5, -UR6, RZ ;  /* 0x8000000605050c10 */ /* 0x000fc8000fffe0ff */
[----:B------:R-:W-:-:S13]  /*0160*/  ISETP.GE.U32.AND P0, PT, R5, UR6, PT ;  /* 0x0000000605007c0c */ /* 0x000fda000bf06070 */
[----:B------:R-:W-:Y:S01]  /*0170*/  @P0 VIADD R5, R5, -UR6 ;  /* 0x8000000605050c36 */ /* 0x000fe20008000000 */
[----:B------:R-:W-:-:S05]  /*0180*/  @!P1 LOP3.LUT R5, RZ, UR6, RZ, 0x33, !PT ;  /* 0x00000006ff059c12 */ /* 0x000fca000f8e33ff */
[----:B-1----:R-:W-:-:S06]  /*0190*/  IMAD.WIDE R2, R5, 0x8, R2 ;  /* 0x0000000805027825 */ /* 0x002fcc00078e0202 */
[----:B0-----:R-:W2:Y:S04]  /*01a0*/  LDG.E.64.CONSTANT R2, desc[UR4][R2.64] ;  /* 0x0000000402027981 */ /* 0x001ea8000c1e9b00 */
[----:B--2---:R-:W2:Y:S04]  /*01b0*/  LDG.E.64.STRONG.SYS R4, desc[UR4][R2.64] ;  /* 0x0000000402047981 */ /* 0x004ea8000c1f5b00 */
[----:B--2---:R-:W2:Y:S04]  /*01c0*/  LD.E.64.STRONG.SYS R4, desc[UR4][R4.64] ;  /* 0x0000000404047980 */ /* 0x004ea8000c115b00 */
        /* <DEDUP_REMOVED lines=197> */
[----:B--2---:R-:W-:Y:S01]  /*0e20*/  LD.E.64.STRONG.SYS R6, desc[UR4][R6.64] ;  /* 0x0000000406067980 */ /* 0x004fe2000c115b00 */
[----:B------:R-:W-:Y:S05]  /*0e30*/  EXIT ;  /* 0x000000000000794d */ /* 0x000fea0003800000 */
.L_x_0:
[----:B------:R-:W-:-:S00]  /*0e40*/  BRA `(.L_x_0) ;  /* 0xfffffffc00fc7947 */ /* 0x000fc0000383ffff */
[----:B------:R-:W-:-:S00]  /*0e50*/  NOP ;  /* 0x0000000000007918 */ /* 0x000fc00000000000 */
        /* <DEDUP_REMOVED lines=10> */
.L_x_1:


//--------------------- .nv.shared.reserved.0     --------------------------
	.section	.nv.shared.reserved.0,"aw",@nobits
	.weak		__nv_reservedSMEM_offset_0_alias
	.size		__nv_reservedSMEM_offset_0_alias, 0, 64
	.other		__nv_reservedSMEM_offset_0_alias,@"STO_CUDA_RESERVED_SHARED STV_DEFAULT"
__nv_reservedSMEM_offset_0_alias:
	.zero		0
	.zero		64


//--------------------- .nv.constant0._Z11chaseKernelPPmi --------------------------
	.section	.nv.constant0._Z11chaseKernelPPmi,"a",@progbits
	.sectionflags	@""
	.align	4
.nv.constant0._Z11chaseKernelPPmi:
	.zero		908


//--------------------- SYMBOLS --------------------------

	.type		.nv.reservedSmem.offset0,@object
	.size		.nv.reservedSmem.offset0,0x4
